//
// Generated by NVIDIA NVVM Compiler
//
// Compiler Build ID: CL-36424714
// Cuda compilation tools, release 13.0, V13.0.88
// Based on NVVM 20.0.0
//

.version 9.0
.target sm_100
.address_size 64

	// .globl	_Z22vectorAddTwoElements_1PKfS0_Pfi

.visible .entry _Z22vectorAddTwoElements_1PKfS0_Pfi(
	.param .u64 .ptr .align 1 _Z22vectorAddTwoElements_1PKfS0_Pfi_param_0,
	.param .u64 .ptr .align 1 _Z22vectorAddTwoElements_1PKfS0_Pfi_param_1,
	.param .u64 .ptr .align 1 _Z22vectorAddTwoElements_1PKfS0_Pfi_param_2,
	.param .u32 _Z22vectorAddTwoElements_1PKfS0_Pfi_param_3
)
{
	.reg .pred 	%p<2>;
	.reg .b32 	%r<8>;
	.reg .b32 	%f<7>;
	.reg .b64 	%rd<11>;

	ld.param.u64 	%rd1, [_Z22vectorAddTwoElements_1PKfS0_Pfi_param_0];
	ld.param.u64 	%rd2, [_Z22vectorAddTwoElements_1PKfS0_Pfi_param_1];
	ld.param.u64 	%rd3, [_Z22vectorAddTwoElements_1PKfS0_Pfi_param_2];
	ld.param.u32 	%r2, [_Z22vectorAddTwoElements_1PKfS0_Pfi_param_3];
	mov.u32 	%r3, %ctaid.x;
	mov.u32 	%r4, %ntid.x;
	mov.u32 	%r5, %tid.x;
	mad.lo.s32 	%r6, %r3, %r4, %r5;
	shl.b32 	%r1, %r6, 1;
	add.s32 	%r7, %r2, -1;
	setp.ge.s32 	%p1, %r1, %r7;
	@%p1 bra 	$L__BB0_2;
	cvta.to.global.u64 	%rd4, %rd1;
	cvta.to.global.u64 	%rd5, %rd2;
	cvta.to.global.u64 	%rd6, %rd3;
	mul.wide.s32 	%rd7, %r1, 4;
	add.s64 	%rd8, %rd4, %rd7;
	ld.global.f32 	%f1, [%rd8];
	add.s64 	%rd9, %rd5, %rd7;
	ld.global.f32 	%f2, [%rd9];
	add.f32 	%f3, %f1, %f2;
	add.s64 	%rd10, %rd6, %rd7;
	st.global.f32 	[%rd10], %f3;
	ld.global.f32 	%f4, [%rd8+4];
	ld.global.f32 	%f5, [%rd9+4];
	add.f32 	%f6, %f4, %f5;
	st.global.f32 	[%rd10+4], %f6;
$L__BB0_2:
	ret;

}
	// .globl	_Z22vectorAddTwoElements_2PKfS0_Pfi
.visible .entry _Z22vectorAddTwoElements_2PKfS0_Pfi(
	.param .u64 .ptr .align 1 _Z22vectorAddTwoElements_2PKfS0_Pfi_param_0,
	.param .u64 .ptr .align 1 _Z22vectorAddTwoElements_2PKfS0_Pfi_param_1,
	.param .u64 .ptr .align 1 _Z22vectorAddTwoElements_2PKfS0_Pfi_param_2,
	.param .u32 _Z22vectorAddTwoElements_2PKfS0_Pfi_param_3
)
{
	.reg .pred 	%p<3>;
	.reg .b32 	%r<8>;
	.reg .b32 	%f<7>;
	.reg .b64 	%rd<15>;

	ld.param.u64 	%rd4, [_Z22vectorAddTwoElements_2PKfS0_Pfi_param_0];
	ld.param.u64 	%rd5, [_Z22vectorAddTwoElements_2PKfS0_Pfi_param_1];
	ld.param.u64 	%rd6, [_Z22vectorAddTwoElements_2PKfS0_Pfi_param_2];
	ld.param.u32 	%r2, [_Z22vectorAddTwoElements_2PKfS0_Pfi_param_3];
	cvta.to.global.u64 	%rd1, %rd6;
	cvta.to.global.u64 	%rd2, %rd5;
	cvta.to.global.u64 	%rd3, %rd4;
	mov.u32 	%r3, %ctaid.x;
	mov.u32 	%r4, %ntid.x;
	mov.u32 	%r5, %tid.x;
	mad.lo.s32 	%r6, %r3, %r4, %r5;
	shl.b32 	%r1, %r6, 1;
	setp.ge.s32 	%p1, %r1, %r2;
	@%p1 bra 	$L__BB1_2;
	mul.wide.s32 	%rd7, %r1, 4;
	add.s64 	%rd8, %rd3, %rd7;
	ld.global.f32 	%f1, [%rd8];
	add.s64 	%rd9, %rd2, %rd7;
	ld.global.f32 	%f2, [%rd9];
	add.f32 	%f3, %f1, %f2;
	add.s64 	%rd10, %rd1, %rd7;
	st.global.f32 	[%rd10], %f3;
$L__BB1_2:
	add.s32 	%r7, %r1, 1;
	setp.ge.s32 	%p2, %r7, %r2;
	@%p2 bra 	$L__BB1_4;
	mul.wide.s32 	%rd11, %r1, 4;
	add.s64 	%rd12, %rd3, %rd11;
	ld.global.f32 	%f4, [%rd12+4];
	add.s64 	%rd13, %rd2, %rd11;
	ld.global.f32 	%f5, [%rd13+4];
	add.f32 	%f6, %f4, %f5;
	add.s64 	%rd14, %rd1, %rd11;
	st.global.f32 	[%rd14+4], %f6;
$L__BB1_4:
	ret;

}


// ===== COMPILED SASS (sm_100) =====

	.target	sm_100

	.elftype	@"ET_EXEC"


//--------------------- .note.nv.tkinfo           --------------------------
	.section	.note.nv.tkinfo,"",@"SHT_NOTE"
	.sectionflags	@"SHF_NOTE_NV_TKINFO"
	.tkinfo
        /*0018*/ 	.word	0x00000002
        /*0030*/ 	.string	""
        /*0030*/ 	.string	"ptxas"
        /*0030*/ 	.string	"Cuda compilation tools, release 13.0, V13.0.88"
        /*0030*/ 	.string	"Build cuda_13.0.r13.0/compiler.36424714_0"
        /*0030*/ 	.string	"-arch sm_100 -m 64 "



//--------------------- .note.nv.cuinfo           --------------------------
	.section	.note.nv.cuinfo,"",@"SHT_NOTE"
	.sectionflags	@"SHF_NOTE_NV_CUINFO"
        /*0018*/ 	.short	0x0002
        /*001a*/ 	.short	0x0064
        /*001c*/ 	.short	0x0082
	.zero		2


//--------------------- .nv.info                  --------------------------
	.section	.nv.info,"",@"SHT_CUDA_INFO"
	.align	4


	//----- nvinfo : EIATTR_REGCOUNT
	.align		4
        /*0000*/ 	.byte	0x04, 0x2f
        /*0002*/ 	.short	(.L_1 - .L_0)
	.align		4
.L_0:
        /*0004*/ 	.word	index@(_Z22vectorAddTwoElements_1PKfS0_Pfi)
        /*0008*/ 	.word	0x0000000e


	//----- nvinfo : EIATTR_FRAME_SIZE
	.align		4
.L_1:
        /*000c*/ 	.byte	0x04, 0x11
        /*000e*/ 	.short	(.L_3 - .L_2)
	.align		4
.L_2:
        /*0010*/ 	.word	index@(_Z22vectorAddTwoElements_1PKfS0_Pfi)
        /*0014*/ 	.word	0x00000000


	//----- nvinfo : EIATTR_REGCOUNT
	.align		4
.L_3:
        /*0018*/ 	.byte	0x04, 0x2f
        /*001a*/ 	.short	(.L_5 - .L_4)
	.align		4
.L_4:
        /*001c*/ 	.word	index@(_Z22vectorAddTwoElements_2PKfS0_Pfi)
        /*0020*/ 	.word	0x0000000e


	//----- nvinfo : EIATTR_FRAME_SIZE
	.align		4
.L_5:
        /*0024*/ 	.byte	0x04, 0x11
        /*0026*/ 	.short	(.L_7 - .L_6)
	.align		4
.L_6:
        /*0028*/ 	.word	index@(_Z22vectorAddTwoElements_2PKfS0_Pfi)
        /*002c*/ 	.word	0x00000000


	//----- nvinfo : EIATTR_MIN_STACK_SIZE
	.align		4
.L_7:
        /*0030*/ 	.byte	0x04, 0x12
        /*0032*/ 	.short	(.L_9 - .L_8)
	.align		4
.L_8:
        /*0034*/ 	.word	index@(_Z22vectorAddTwoElements_2PKfS0_Pfi)
        /*0038*/ 	.word	0x00000000


	//----- nvinfo : EIATTR_MIN_STACK_SIZE
	.align		4
.L_9:
        /*003c*/ 	.byte	0x04, 0x12
        /*003e*/ 	.short	(.L_11 - .L_10)
	.align		4
.L_10:
        /*0040*/ 	.word	index@(_Z22vectorAddTwoElements_1PKfS0_Pfi)
        /*0044*/ 	.word	0x00000000
.L_11:


//--------------------- .nv.compat                --------------------------
	.section	.nv.compat,"",@"SHT_CUDA_COMPAT_INFO"
	.align	4
        /*0000*/ 	.byte	0x02, 0x09, 0x00, 0x00, 0x02, 0x02, 0x01, 0x00, 0x02, 0x05, 0x05, 0x00, 0x03, 0x07, 0x01, 0x01
        /*0010*/ 	.byte	0x02, 0x03, 0x00, 0x00, 0x02, 0x06, 0x01, 0x00, 0x04, 0x0b, 0x08, 0x00, 0x09, 0x00, 0x00, 0x00
        /*0020*/ 	.byte	0x00, 0x00, 0x00, 0x00


//--------------------- .nv.info._Z22vectorAddTwoElements_2PKfS0_Pfi --------------------------
	.section	.nv.info._Z22vectorAddTwoElements_2PKfS0_Pfi,"",@"SHT_CUDA_INFO"
	.sectionflags	@""
	.align	4


	//----- nvinfo : EIATTR_CUDA_API_VERSION
	.align		4
        /*0000*/ 	.byte	0x04, 0x37
        /*0002*/ 	.short	(.L_13 - .L_12)
.L_12:
        /*0004*/ 	.word	0x00000082


	//----- nvinfo : EIATTR_KPARAM_INFO
	.align		4
.L_13:
        /*0008*/ 	.byte	0x04, 0x17
        /*000a*/ 	.short	(.L_15 - .L_14)
.L_14:
        /*000c*/ 	.word	0x00000000
        /*0010*/ 	.short	0x0003
        /*0012*/ 	.short	0x0018
        /*0014*/ 	.byte	0x00, 0xf0, 0x11, 0x00


	//----- nvinfo : EIATTR_KPARAM_INFO
	.align		4
.L_15:
        /*0018*/ 	.byte	0x04, 0x17
        /*001a*/ 	.short	(.L_17 - .L_16)
.L_16:
        /*001c*/ 	.word	0x00000000
        /*0020*/ 	.short	0x0002
        /*0022*/ 	.short	0x0010
        /*0024*/ 	.byte	0x00, 0xf5, 0x21, 0x00


	//----- nvinfo : EIATTR_KPARAM_INFO
	.align		4
.L_17:
        /*0028*/ 	.byte	0x04, 0x17
        /*002a*/ 	.short	(.L_19 - .L_18)
.L_18:
        /*002c*/ 	.word	0x00000000
        /*0030*/ 	.short	0x0001
        /*0032*/ 	.short	0x0008
        /*0034*/ 	.byte	0x00, 0xf5, 0x21, 0x00


	//----- nvinfo : EIATTR_KPARAM_INFO
	.align		4
.L_19:
        /*0038*/ 	.byte	0x04, 0x17
        /*003a*/ 	.short	(.L_21 - .L_20)
.L_20:
        /*003c*/ 	.word	0x00000000
        /*0040*/ 	.short	0x0000
        /*0042*/ 	.short	0x0000
        /*0044*/ 	.byte	0x00, 0xf5, 0x21, 0x00


	//----- nvinfo : EIATTR_SPARSE_MMA_MASK
	.align		4
.L_21:
        /*0048*/ 	.byte	0x03, 0x50
        /*004a*/ 	.short	0x0000


	//----- nvinfo : EIATTR_MAXREG_COUNT
	.align		4
        /*004c*/ 	.byte	0x03, 0x1b
        /*004e*/ 	.short	0x00ff


	//----- nvinfo : EIATTR_MERCURY_ISA_VERSION
	.align		4
        /*0050*/ 	.byte	0x03, 0x5f
        /*0052*/ 	.short	0x0101


	//----- nvinfo : EIATTR_VRC_CTA_INIT_COUNT
	.align		4
        /*0054*/ 	.byte	0x02, 0x4a
	.zero		1
	.zero		1


	//----- nvinfo : EIATTR_EXIT_INSTR_OFFSETS
	.align		4
        /*0058*/ 	.byte	0x04, 0x1c
        /*005a*/ 	.short	(.L_23 - .L_22)


	//   ....[0]....
.L_22:
        /*005c*/ 	.word	0x00000180


	//   ....[1]....
        /*0060*/ 	.word	0x00000230


	//----- nvinfo : EIATTR_CRS_STACK_SIZE
	.align		4
.L_23:
        /*0064*/ 	.byte	0x04, 0x1e
        /*0066*/ 	.short	(.L_25 - .L_24)
.L_24:
        /*0068*/ 	.word	0x00000000


	//----- nvinfo : EIATTR_CBANK_PARAM_SIZE
	.align		4
.L_25:
        /*006c*/ 	.byte	0x03, 0x19
        /*006e*/ 	.short	0x001c


	//----- nvinfo : EIATTR_PARAM_CBANK
	.align		4
        /*0070*/ 	.byte	0x04, 0x0a
        /*0072*/ 	.short	(.L_27 - .L_26)
	.align		4
.L_26:
        /*0074*/ 	.word	index@(.nv.constant0._Z22vectorAddTwoElements_2PKfS0_Pfi)
        /*0078*/ 	.short	0x0380
        /*007a*/ 	.short	0x001c


	//----- nvinfo : EIATTR_SW_WAR
	.align		4
.L_27:
        /*007c*/ 	.byte	0x04, 0x36
        /*007e*/ 	.short	(.L_29 - .L_28)
.L_28:
        /*0080*/ 	.word	0x00000008
.L_29:


//--------------------- .nv.info._Z22vectorAddTwoElements_1PKfS0_Pfi --------------------------
	.section	.nv.info._Z22vectorAddTwoElements_1PKfS0_Pfi,"",@"SHT_CUDA_INFO"
	.sectionflags	@""
	.align	4


	//----- nvinfo : EIATTR_CUDA_API_VERSION
	.align		4
        /*0000*/ 	.byte	0x04, 0x37
        /*0002*/ 	.short	(.L_31 - .L_30)
.L_30:
        /*0004*/ 	.word	0x00000082


	//----- nvinfo : EIATTR_KPARAM_INFO
	.align		4
.L_31:
        /*0008*/ 	.byte	0x04, 0x17
        /*000a*/ 	.short	(.L_33 - .L_32)
.L_32:
        /*000c*/ 	.word	0x00000000
        /*0010*/ 	.short	0x0003
        /*0012*/ 	.short	0x0018
        /*0014*/ 	.byte	0x00, 0xf0, 0x11, 0x00


	//----- nvinfo : EIATTR_KPARAM_INFO
	.align		4
.L_33:
        /*0018*/ 	.byte	0x04, 0x17
        /*001a*/ 	.short	(.L_35 - .L_34)
.L_34:
        /*001c*/ 	.word	0x00000000
        /*0020*/ 	.short	0x0002
        /*0022*/ 	.short	0x0010
        /*0024*/ 	.byte	0x00, 0xf5, 0x21, 0x00


	//----- nvinfo : EIATTR_KPARAM_INFO
	.align		4
.L_35:
        /*0028*/ 	.byte	0x04, 0x17
        /*002a*/ 	.short	(.L_37 - .L_36)
.L_36:
        /*002c*/ 	.word	0x00000000
        /*0030*/ 	.short	0x0001
        /*0032*/ 	.short	0x0008
        /*0034*/ 	.byte	0x00, 0xf5, 0x21, 0x00


	//----- nvinfo : EIATTR_KPARAM_INFO
	.align		4
.L_37:
        /*0038*/ 	.byte	0x04, 0x17
        /*003a*/ 	.short	(.L_39 - .L_38)
.L_38:
        /*003c*/ 	.word	0x00000000
        /*0040*/ 	.short	0x0000
        /*0042*/ 	.short	0x0000
        /*0044*/ 	.byte	0x00, 0xf5, 0x21, 0x00


	//----- nvinfo : EIATTR_SPARSE_MMA_MASK
	.align		4
.L_39:
        /*0048*/ 	.byte	0x03, 0x50
        /*004a*/ 	.short	0x0000


	//----- nvinfo : EIATTR_MAXREG_COUNT
	.align		4
        /*004c*/ 	.byte	0x03, 0x1b
        /*004e*/ 	.short	0x00ff


	//----- nvinfo : EIATTR_MERCURY_ISA_VERSION
	.align		4
        /*0050*/ 	.byte	0x03, 0x5f
        /*0052*/ 	.short	0x0101


	//----- nvinfo : EIATTR_VRC_CTA_INIT_COUNT
	.align		4
        /*0054*/ 	.byte	0x02, 0x4a
	.zero		1
	.zero		1


	//----- nvinfo : EIATTR_EXIT_INSTR_OFFSETS
	.align		4
        /*0058*/ 	.byte	0x04, 0x1c
        /*005a*/ 	.short	(.L_41 - .L_40)


	//   ....[0]....
.L_40:
        /*005c*/ 	.word	0x00000090


	//   ....[1]....
        /*0060*/ 	.word	0x00000190


	//----- nvinfo : EIATTR_CBANK_PARAM_SIZE
	.align		4
.L_41:
        /*0064*/ 	.byte	0x03, 0x19
        /*0066*/ 	.short	0x001c


	//----- nvinfo : EIATTR_PARAM_CBANK
	.align		4
        /*0068*/ 	.byte	0x04, 0x0a
        /*006a*/ 	.short	(.L_43 - .L_42)
	.align		4
.L_42:
        /*006c*/ 	.word	index@(.nv.constant0._Z22vectorAddTwoElements_1PKfS0_Pfi)
        /*0070*/ 	.short	0x0380
        /*0072*/ 	.short	0x001c


	//----- nvinfo : EIATTR_SW_WAR
	.align		4
.L_43:
        /*0074*/ 	.byte	0x04, 0x36
        /*0076*/ 	.short	(.L_45 - .L_44)
.L_44:
        /*0078*/ 	.word	0x00000008
.L_45:


//--------------------- .nv.callgraph             --------------------------
	.section	.nv.callgraph,"",@"SHT_CUDA_CALLGRAPH"
	.align	4
	.sectionentsize	8
	.align		4
        /*0000*/ 	.word	0x00000000
	.align		4
        /*0004*/ 	.word	0xffffffff
	.align		4
        /*0008*/ 	.word	0x00000000
	.align		4
        /*000c*/ 	.word	0xfffffffe
	.align		4
        /*0010*/ 	.word	0x00000000
	.align		4
        /*0014*/ 	.word	0xfffffffd
	.align		4
        /*0018*/ 	.word	0x00000000
	.align		4
        /*001c*/ 	.word	0xfffffffc


//--------------------- .text._Z22vectorAddTwoElements_2PKfS0_Pfi --------------------------
	.section	.text._Z22vectorAddTwoElements_2PKfS0_Pfi,"ax",@progbits
	.align	128
        .global         _Z22vectorAddTwoElements_2PKfS0_Pfi
        .type           _Z22vectorAddTwoElements_2PKfS0_Pfi,@function
        .size           _Z22vectorAddTwoElements_2PKfS0_Pfi,(.L_x_4 - _Z22vectorAddTwoElements_2PKfS0_Pfi)
        .other          _Z22vectorAddTwoElements_2PKfS0_Pfi,@"STO_CUDA_ENTRY STV_DEFAULT"
_Z22vectorAddTwoElements_2PKfS0_Pfi:
.text._Z22vectorAddTwoElements_2PKfS0_Pfi:
[----:B------:R-:W-:Y:S01]  /*0000*/  LDC R1, c[0x0][0x37c] ;  /* 0x0000df00ff017b82 */ /* 0x000fe20000000800 */
[----:B------:R-:W0:Y:S07]  /*0010*/  S2R R3, SR_TID.X ;  /* 0x0000000000037919 */ /* 0x000e2e0000002100 */
[----:B------:R-:W0:Y:S01]  /*0020*/  S2UR UR4, SR_CTAID.X ;  /* 0x00000000000479c3 */ /* 0x000e220000002500 */
[----:B------:R-:W1:Y:S01]  /*0030*/  LDCU UR6, c[0x0][0x398] ;  /* 0x00007300ff0677ac */ /* 0x000e620008000800 */
[----:B------:R-:W-:Y:S06]  /*0040*/  BSSY.RECONVERGENT B0, `(.L_x_0) ;  /* 0x0000013000007945 */ /* 0x000fec0003800200 */
[----:B------:R-:W0:Y:S02]  /*0050*/  LDC R0, c[0x0][0x360] ;  /* 0x0000d800ff007b82 */ /* 0x000e240000000800 */
[----:B0-----:R-:W-:Y:S01]  /*0060*/  IMAD R0, R0, UR4, R3 ;  /* 0x0000000400007c24 */ /* 0x001fe2000f8e0203 */
[----:B------:R-:W0:Y:S04]  /*0070*/  LDCU.64 UR4, c[0x0][0x358] ;  /* 0x00006b00ff0477ac */ /* 0x000e280008000a00 */
[----:B------:R-:W-:-:S04]  /*0080*/  SHF.L.U32 R9, R0, 0x1, RZ ;  /* 0x0000000100097819 */ /* 0x000fc800000006ff */
[C---:B-1----:R-:W-:Y:S02]  /*0090*/  ISETP.GE.AND P0, PT, R9.reuse, UR6, PT ;  /* 0x0000000609007c0c */ /* 0x042fe4000bf06270 */
[----:B------:R-:W-:-:S04]  /*00a0*/  IADD3 R0, PT, PT, R9, 0x1, RZ ;  /* 0x0000000109007810 */ /* 0x000fc80007ffe0ff */
[----:B------:R-:W-:-:S07]  /*00b0*/  ISETP.GE.AND P1, PT, R0, UR6, PT ;  /* 0x0000000600007c0c */ /* 0x000fce000bf26270 */
[----:B0-----:R-:W-:Y:S06]  /*00c0*/  @P0 BRA `(.L_x_1) ;  /* 0x0000000000280947 */ /* 0x001fec0003800000 */
[----:B------:R-:W0:Y:S08]  /*00d0*/  LDC.64 R2, c[0x0][0x380] ;  /* 0x0000e000ff027b82 */ /* 0x000e300000000a00 */
[----:B------:R-:W1:Y:S08]  /*00e0*/  LDC.64 R4, c[0x0][0x388] ;  /* 0x0000e200ff047b82 */ /* 0x000e700000000a00 */
[----:B------:R-:W2:Y:S01]  /*00f0*/  LDC.64 R6, c[0x0][0x390] ;  /* 0x0000e400ff067b82 */ /* 0x000ea20000000a00 */
[----:B0-----:R-:W-:-:S06]  /*0100*/  IMAD.WIDE R2, R9, 0x4, R2 ;  /* 0x0000000409027825 */ /* 0x001fcc00078e0202 */
[----:B------:R-:W3:Y:S01]  /*0110*/  LDG.E R2, desc[UR4][R2.64] ;  /* 0x0000000402027981 */ /* 0x000ee2000c1e1900 */
[----:B-1----:R-:W-:-:S06]  /*0120*/  IMAD.WIDE R4, R9, 0x4, R4 ;  /* 0x0000000409047825 */ /* 0x002fcc00078e0204 */
[----:B------:R-:W3:Y:S01]  /*0130*/  LDG.E R5, desc[UR4][R4.64] ;  /* 0x0000000404057981 */ /* 0x000ee2000c1e1900 */
[----:B--2---:R-:W-:-:S04]  /*0140*/  IMAD.WIDE R6, R9, 0x4, R6 ;  /* 0x0000000409067825 */ /* 0x004fc800078e0206 */
[----:B---3--:R-:W-:-:S05]  /*0150*/  FADD R11, R2, R5 ;  /* 0x00000005020b7221 */ /* 0x008fca0000000000 */
[----:B------:R0:W-:Y:S02]  /*0160*/  STG.E desc[UR4][R6.64], R11 ;  /* 0x0000000b06007986 */ /* 0x0001e4000c101904 */
.L_x_1:
[----:B------:R-:W-:Y:S05]  /*0170*/  BSYNC.RECONVERGENT B0 ;  /* 0x0000000000007941 */ /* 0x000fea0003800200 */
.L_x_0:
[----:B------:R-:W-:Y:S05]  /*0180*/  @P1 EXIT ;  /* 0x000000000000194d */ /* 0x000fea0003800000 */
[----:B------:R-:W1:Y:S08]  /*0190*/  LDC.64 R2, c[0x0][0x380] ;  /* 0x0000e000ff027b82 */ /* 0x000e700000000a00 */
[----:B------:R-:W2:Y:S08]  /*01a0*/  LDC.64 R4, c[0x0][0x388] ;  /* 0x0000e200ff047b82 */ /* 0x000eb00000000a00 */
[----:B0-----:R-:W0:Y:S01]  /*01b0*/  LDC.64 R6, c[0x0][0x390] ;  /* 0x0000e400ff067b82 */ /* 0x001e220000000a00 */
[----:B-1----:R-:W-:-:S06]  /*01c0*/  IMAD.WIDE R2, R9, 0x4, R2 ;  /* 0x0000000409027825 */ /* 0x002fcc00078e0202 */
[----:B------:R-:W3:Y:S01]  /*01d0*/  LDG.E R2, desc[UR4][R2.64+0x4] ;  /* 0x0000040402027981 */ /* 0x000ee2000c1e1900 */
[----:B--2---:R-:W-:-:S06]  /*01e0*/  IMAD.WIDE R4, R9, 0x4, R4 ;  /* 0x0000000409047825 */ /* 0x004fcc00078e0204 */
[----:B------:R-:W3:Y:S01]  /*01f0*/  LDG.E R5, desc[UR4][R4.64+0x4] ;  /* 0x0000040404057981 */ /* 0x000ee2000c1e1900 */
[----:B0-----:R-:W-:-:S04]  /*0200*/  IMAD.WIDE R6, R9, 0x4, R6 ;  /* 0x0000000409067825 */ /* 0x001fc800078e0206 */
[----:B---3--:R-:W-:-:S05]  /*0210*/  FADD R9, R2, R5 ;  /* 0x0000000502097221 */ /* 0x008fca0000000000 */
[----:B------:R-:W-:Y:S01]  /*0220*/  STG.E desc[UR4][R6.64+0x4], R9 ;  /* 0x0000040906007986 */ /* 0x000fe2000c101904 */
[----:B------:R-:W-:Y:S05]  /*0230*/  EXIT ;  /* 0x000000000000794d */ /* 0x000fea0003800000 */
.L_x_2:
[----:B------:R-:W-:-:S00]  /*0240*/  BRA `(.L_x_2) ;  /* 0xfffffffc00fc7947 */ /* 0x000fc0000383ffff */
[----:B------:R-:W-:-:S00]  /*0250*/  NOP ;  /* 0x0000000000007918 */ /* 0x000fc00000000000 */
        /* <DEDUP_REMOVED lines=10> */
.L_x_4:


//--------------------- .text._Z22vectorAddTwoElements_1PKfS0_Pfi --------------------------
	.section	.text._Z22vectorAddTwoElements_1PKfS0_Pfi,"ax",@progbits
	.align	128
        .global         _Z22vectorAddTwoElements_1PKfS0_Pfi
        .type           _Z22vectorAddTwoElements_1PKfS0_Pfi,@function
        .size           _Z22vectorAddTwoElements_1PKfS0_Pfi,(.L_x_5 - _Z22vectorAddTwoElements_1PKfS0_Pfi)
        .other          _Z22vectorAddTwoElements_1PKfS0_Pfi,@"STO_CUDA_ENTRY STV_DEFAULT"
_Z22vectorAddTwoElements_1PKfS0_Pfi:
.text._Z22vectorAddTwoElements_1PKfS0_Pfi:
[----:B------:R-:W-:Y:S01]  /*0000*/  LDC R1, c[0x0][0x37c] ;  /* 0x0000df00ff017b82 */ /* 0x000fe20000000800 */
[----:B------:R-:W0:Y:S07]  /*0010*/  S2R R3, SR_TID.X ;  /* 0x0000000000037919 */ /* 0x000e2e0000002100 */
[----:B------:R-:W0:Y:S01]  /*0020*/  S2UR UR5, SR_CTAID.X ;  /* 0x00000000000579c3 */ /* 0x000e220000002500 */
[----:B------:R-:W1:Y:S07]  /*0030*/  LDCU UR4, c[0x0][0x398] ;  /* 0x00007300ff0477ac */ /* 0x000e6e0008000800 */
[----:B------:R-:W0:Y:S01]  /*0040*/  LDC R0, c[0x0][0x360] ;  /* 0x0000d800ff007b82 */ /* 0x000e220000000800 */
[----:B-1----:R-:W-:Y:S01]  /*0050*/  UIADD3 UR4, UPT, UPT, UR4, -0x1, URZ ;  /* 0xffffffff04047890 */ /* 0x002fe2000fffe0ff */
[----:B0-----:R-:W-:-:S05]  /*0060*/  IMAD R0, R0, UR5, R3 ;  /* 0x0000000500007c24 */ /* 0x001fca000f8e0203 */
[----:B------:R-:W-:-:S04]  /*0070*/  SHF.L.U32 R9, R0, 0x1, RZ ;  /* 0x0000000100097819 */ /* 0x000fc800000006ff */
[----:B------:R-:W-:-:S13]  /*0080*/  ISETP.GE.AND P0, PT, R9, UR4, PT ;  /* 0x0000000409007c0c */ /* 0x000fda000bf06270 */
[----:B------:R-:W-:Y:S05]  /*0090*/  @P0 EXIT ;  /* 0x000000000000094d */ /* 0x000fea0003800000 */
[----:B------:R-:W0:Y:S01]  /*00a0*/  LDC.64 R2, c[0x0][0x380] ;  /* 0x0000e000ff027b82 */ /* 0x000e220000000a00 */
[----:B------:R-:W1:Y:S07]  /*00b0*/  LDCU.64 UR4, c[0x0][0x358] ;  /* 0x00006b00ff0477ac */ /* 0x000e6e0008000a00 */
[----:B------:R-:W2:Y:S08]  /*00c0*/  LDC.64 R4, c[0x0][0x388] ;  /* 0x0000e200ff047b82 */ /* 0x000eb00000000a00 */
[----:B------:R-:W3:Y:S01]  /*00d0*/  LDC.64 R6, c[0x0][0x390] ;  /* 0x0000e400ff067b82 */ /* 0x000ee20000000a00 */
[----:B0-----:R-:W-:-:S05]  /*00e0*/  IMAD.WIDE R2, R9, 0x4, R2 ;  /* 0x0000000409027825 */ /* 0x001fca00078e0202 */
[----:B-1----:R-:W4:Y:S01]  /*00f0*/  LDG.E R0, desc[UR4][R2.64] ;  /* 0x0000000402007981 */ /* 0x002f22000c1e1900 */
[----:B--2---:R-:W-:-:S05]  /*0100*/  IMAD.WIDE R4, R9, 0x4, R4 ;  /* 0x0000000409047825 */ /* 0x004fca00078e0204 */
[----:B------:R-:W4:Y:S01]  /*0110*/  LDG.E R11, desc[UR4][R4.64] ;  /* 0x00000004040b7981 */ /* 0x000f22000c1e1900 */
[----:B---3--:R-:W-:-:S04]  /*0120*/  IMAD.WIDE R6, R9, 0x4, R6 ;  /* 0x0000000409067825 */ /* 0x008fc800078e0206 */
[----:B----4-:R-:W-:-:S05]  /*0130*/  FADD R11, R0, R11 ;  /* 0x0000000b000b7221 */ /* 0x010fca0000000000 */
[----:B------:R-:W-:Y:S04]  /*0140*/  STG.E desc[UR4][R6.64], R11 ;  /* 0x0000000b06007986 */ /* 0x000fe8000c101904 */
[----:B------:R-:W2:Y:S04]  /*0150*/  LDG.E R0, desc[UR4][R2.64+0x4] ;  /* 0x0000040402007981 */ /* 0x000ea8000c1e1900 */
[----:B------:R-:W2:Y:S02]  /*0160*/  LDG.E R9, desc[UR4][R4.64+0x4] ;  /* 0x0000040404097981 */ /* 0x000ea4000c1e1900 */
[----:B--2---:R-:W-:-:S05]  /*0170*/  FADD R9, R0, R9 ;  /* 0x0000000900097221 */ /* 0x004fca0000000000 */
[----:B------:R-:W-:Y:S01]  /*0180*/  STG.E desc[UR4][R6.64+0x4], R9 ;  /* 0x0000040906007986 */ /* 0x000fe2000c101904 */
[----:B------:R-:W-:Y:S05]  /*0190*/  EXIT ;  /* 0x000000000000794d */ /* 0x000fea0003800000 */
.L_x_3:
        /* <DEDUP_REMOVED lines=14> */
.L_x_5:


//--------------------- .nv.shared.reserved.0     --------------------------
	.section	.nv.shared.reserved.0,"aw",@nobits
	.weak		__nv_reservedSMEM_offset_0_alias
	.size		__nv_reservedSMEM_offset_0_alias, 0, 64
	.other		__nv_reservedSMEM_offset_0_alias,@"STO_CUDA_RESERVED_SHARED STV_DEFAULT"
__nv_reservedSMEM_offset_0_alias:
	.zero		0
	.zero		64


//--------------------- .nv.constant0._Z22vectorAddTwoElements_2PKfS0_Pfi --------------------------
	.section	.nv.constant0._Z22vectorAddTwoElements_2PKfS0_Pfi,"a",@progbits
	.sectionflags	@""
	.align	4
.nv.constant0._Z22vectorAddTwoElements_2PKfS0_Pfi:
	.zero		924


//--------------------- .nv.constant0._Z22vectorAddTwoElements_1PKfS0_Pfi --------------------------
	.section	.nv.constant0._Z22vectorAddTwoElements_1PKfS0_Pfi,"a",@progbits
	.sectionflags	@""
	.align	4
.nv.constant0._Z22vectorAddTwoElements_1PKfS0_Pfi:
	.zero		924


//--------------------- SYMBOLS --------------------------

	.type		.nv.reservedSmem.offset0,@object
	.size		.nv.reservedSmem.offset0,0x4
